//
// Generated by NVIDIA NVVM Compiler
//
// Compiler Build ID: CL-36424714
// Cuda compilation tools, release 13.0, V13.0.88
// Based on NVVM 20.0.0
//

.version 9.0
.target sm_100
.address_size 64

	// .globl	_Z11saxpy_heavyPKfS0_Pfiffi

.visible .entry _Z11saxpy_heavyPKfS0_Pfiffi(
	.param .u64 .ptr .align 1 _Z11saxpy_heavyPKfS0_Pfiffi_param_0,
	.param .u64 .ptr .align 1 _Z11saxpy_heavyPKfS0_Pfiffi_param_1,
	.param .u64 .ptr .align 1 _Z11saxpy_heavyPKfS0_Pfiffi_param_2,
	.param .u32 _Z11saxpy_heavyPKfS0_Pfiffi_param_3,
	.param .f32 _Z11saxpy_heavyPKfS0_Pfiffi_param_4,
	.param .f32 _Z11saxpy_heavyPKfS0_Pfiffi_param_5,
	.param .u32 _Z11saxpy_heavyPKfS0_Pfiffi_param_6
)
{
	.reg .pred 	%p<7>;
	.reg .b32 	%r<17>;
	.reg .b32 	%f<37>;
	.reg .b64 	%rd<12>;

	ld.param.u64 	%rd1, [_Z11saxpy_heavyPKfS0_Pfiffi_param_0];
	ld.param.u64 	%rd2, [_Z11saxpy_heavyPKfS0_Pfiffi_param_1];
	ld.param.u64 	%rd3, [_Z11saxpy_heavyPKfS0_Pfiffi_param_2];
	ld.param.u32 	%r10, [_Z11saxpy_heavyPKfS0_Pfiffi_param_3];
	ld.param.f32 	%f17, [_Z11saxpy_heavyPKfS0_Pfiffi_param_4];
	ld.param.f32 	%f18, [_Z11saxpy_heavyPKfS0_Pfiffi_param_5];
	ld.param.u32 	%r9, [_Z11saxpy_heavyPKfS0_Pfiffi_param_6];
	mov.u32 	%r11, %ctaid.x;
	mov.u32 	%r12, %ntid.x;
	mov.u32 	%r13, %tid.x;
	mad.lo.s32 	%r1, %r11, %r12, %r13;
	setp.ge.s32 	%p1, %r1, %r10;
	@%p1 bra 	$L__BB0_9;
	cvta.to.global.u64 	%rd4, %rd1;
	cvta.to.global.u64 	%rd5, %rd2;
	mul.wide.s32 	%rd6, %r1, 4;
	add.s64 	%rd7, %rd4, %rd6;
	ld.global.nc.f32 	%f35, [%rd7];
	add.s64 	%rd8, %rd5, %rd6;
	ld.global.nc.f32 	%f36, [%rd8];
	setp.lt.s32 	%p2, %r9, 1;
	@%p2 bra 	$L__BB0_8;
	and.b32  	%r2, %r9, 3;
	setp.lt.u32 	%p3, %r9, 4;
	@%p3 bra 	$L__BB0_5;
	and.b32  	%r14, %r9, 2147483644;
	neg.s32 	%r15, %r14;
$L__BB0_4:
	.pragma "nounroll";
	fma.rn.f32 	%f20, %f17, %f35, %f18;
	fma.rn.f32 	%f21, %f17, %f36, %f18;
	fma.rn.f32 	%f22, %f17, %f20, %f18;
	fma.rn.f32 	%f23, %f17, %f21, %f18;
	fma.rn.f32 	%f24, %f17, %f22, %f18;
	fma.rn.f32 	%f25, %f17, %f23, %f18;
	fma.rn.f32 	%f35, %f17, %f24, %f18;
	fma.rn.f32 	%f36, %f17, %f25, %f18;
	add.s32 	%r15, %r15, 4;
	setp.ne.s32 	%p4, %r15, 0;
	@%p4 bra 	$L__BB0_4;
$L__BB0_5:
	setp.eq.s32 	%p5, %r2, 0;
	@%p5 bra 	$L__BB0_8;
	neg.s32 	%r16, %r2;
$L__BB0_7:
	.pragma "nounroll";
	fma.rn.f32 	%f35, %f17, %f35, %f18;
	fma.rn.f32 	%f36, %f17, %f36, %f18;
	add.s32 	%r16, %r16, 1;
	setp.ne.s32 	%p6, %r16, 0;
	@%p6 bra 	$L__BB0_7;
$L__BB0_8:
	add.f32 	%f26, %f35, %f36;
	cvta.to.global.u64 	%rd9, %rd3;
	add.s64 	%rd11, %rd9, %rd6;
	st.global.f32 	[%rd11], %f26;
$L__BB0_9:
	ret;

}


// ===== COMPILED SASS (sm_100) =====

	.target	sm_100

	.elftype	@"ET_EXEC"


//--------------------- .note.nv.tkinfo           --------------------------
	.section	.note.nv.tkinfo,"",@"SHT_NOTE"
	.sectionflags	@"SHF_NOTE_NV_TKINFO"
	.tkinfo
        /*0018*/ 	.word	0x00000002
        /*0030*/ 	.string	""
        /*0030*/ 	.string	"ptxas"
        /*0030*/ 	.string	"Cuda compilation tools, release 13.0, V13.0.88"
        /*0030*/ 	.string	"Build cuda_13.0.r13.0/compiler.36424714_0"
        /*0030*/ 	.string	"-arch sm_100 -m 64 "



//--------------------- .note.nv.cuinfo           --------------------------
	.section	.note.nv.cuinfo,"",@"SHT_NOTE"
	.sectionflags	@"SHF_NOTE_NV_CUINFO"
        /*0018*/ 	.short	0x0002
        /*001a*/ 	.short	0x0064
        /*001c*/ 	.short	0x0082
	.zero		2


//--------------------- .nv.info                  --------------------------
	.section	.nv.info,"",@"SHT_CUDA_INFO"
	.align	4


	//----- nvinfo : EIATTR_REGCOUNT
	.align		4
        /*0000*/ 	.byte	0x04, 0x2f
        /*0002*/ 	.short	(.L_1 - .L_0)
	.align		4
.L_0:
        /*0004*/ 	.word	index@(_Z11saxpy_heavyPKfS0_Pfiffi)
        /*0008*/ 	.word	0x0000000a


	//----- nvinfo : EIATTR_FRAME_SIZE
	.align		4
.L_1:
        /*000c*/ 	.byte	0x04, 0x11
        /*000e*/ 	.short	(.L_3 - .L_2)
	.align		4
.L_2:
        /*0010*/ 	.word	index@(_Z11saxpy_heavyPKfS0_Pfiffi)
        /*0014*/ 	.word	0x00000000


	//----- nvinfo : EIATTR_MIN_STACK_SIZE
	.align		4
.L_3:
        /*0018*/ 	.byte	0x04, 0x12
        /*001a*/ 	.short	(.L_5 - .L_4)
	.align		4
.L_4:
        /*001c*/ 	.word	index@(_Z11saxpy_heavyPKfS0_Pfiffi)
        /*0020*/ 	.word	0x00000000
.L_5:


//--------------------- .nv.compat                --------------------------
	.section	.nv.compat,"",@"SHT_CUDA_COMPAT_INFO"
	.align	4
        /*0000*/ 	.byte	0x02, 0x09, 0x00, 0x00, 0x02, 0x02, 0x01, 0x00, 0x02, 0x05, 0x05, 0x00, 0x03, 0x07, 0x01, 0x01
        /*0010*/ 	.byte	0x02, 0x03, 0x00, 0x00, 0x02, 0x06, 0x01, 0x00, 0x04, 0x0b, 0x08, 0x00, 0x09, 0x00, 0x00, 0x00
        /*0020*/ 	.byte	0x00, 0x00, 0x00, 0x00


//--------------------- .nv.info._Z11saxpy_heavyPKfS0_Pfiffi --------------------------
	.section	.nv.info._Z11saxpy_heavyPKfS0_Pfiffi,"",@"SHT_CUDA_INFO"
	.sectionflags	@""
	.align	4


	//----- nvinfo : EIATTR_CUDA_API_VERSION
	.align		4
        /*0000*/ 	.byte	0x04, 0x37
        /*0002*/ 	.short	(.L_7 - .L_6)
.L_6:
        /*0004*/ 	.word	0x00000082


	//----- nvinfo : EIATTR_KPARAM_INFO
	.align		4
.L_7:
        /*0008*/ 	.byte	0x04, 0x17
        /*000a*/ 	.short	(.L_9 - .L_8)
.L_8:
        /*000c*/ 	.word	0x00000000
        /*0010*/ 	.short	0x0006
        /*0012*/ 	.short	0x0024
        /*0014*/ 	.byte	0x00, 0xf0, 0x11, 0x00


	//----- nvinfo : EIATTR_KPARAM_INFO
	.align		4
.L_9:
        /*0018*/ 	.byte	0x04, 0x17
        /*001a*/ 	.short	(.L_11 - .L_10)
.L_10:
        /*001c*/ 	.word	0x00000000
        /*0020*/ 	.short	0x0005
        /*0022*/ 	.short	0x0020
        /*0024*/ 	.byte	0x00, 0xf0, 0x11, 0x00


	//----- nvinfo : EIATTR_KPARAM_INFO
	.align		4
.L_11:
        /*0028*/ 	.byte	0x04, 0x17
        /*002a*/ 	.short	(.L_13 - .L_12)
.L_12:
        /*002c*/ 	.word	0x00000000
        /*0030*/ 	.short	0x0004
        /*0032*/ 	.short	0x001c
        /*0034*/ 	.byte	0x00, 0xf0, 0x11, 0x00


	//----- nvinfo : EIATTR_KPARAM_INFO
	.align		4
.L_13:
        /*0038*/ 	.byte	0x04, 0x17
        /*003a*/ 	.short	(.L_15 - .L_14)
.L_14:
        /*003c*/ 	.word	0x00000000
        /*0040*/ 	.short	0x0003
        /*0042*/ 	.short	0x0018
        /*0044*/ 	.byte	0x00, 0xf0, 0x11, 0x00


	//----- nvinfo : EIATTR_KPARAM_INFO
	.align		4
.L_15:
        /*0048*/ 	.byte	0x04, 0x17
        /*004a*/ 	.short	(.L_17 - .L_16)
.L_16:
        /*004c*/ 	.word	0x00000000
        /*0050*/ 	.short	0x0002
        /*0052*/ 	.short	0x0010
        /*0054*/ 	.byte	0x00, 0xf5, 0x21, 0x00


	//----- nvinfo : EIATTR_KPARAM_INFO
	.align		4
.L_17:
        /*0058*/ 	.byte	0x04, 0x17
        /*005a*/ 	.short	(.L_19 - .L_18)
.L_18:
        /*005c*/ 	.word	0x00000000
        /*0060*/ 	.short	0x0001
        /*0062*/ 	.short	0x0008
        /*0064*/ 	.byte	0x00, 0xf5, 0x21, 0x00


	//----- nvinfo : EIATTR_KPARAM_INFO
	.align		4
.L_19:
        /*0068*/ 	.byte	0x04, 0x17
        /*006a*/ 	.short	(.L_21 - .L_20)
.L_20:
        /*006c*/ 	.word	0x00000000
        /*0070*/ 	.short	0x0000
        /*0072*/ 	.short	0x0000
        /*0074*/ 	.byte	0x00, 0xf5, 0x21, 0x00


	//----- nvinfo : EIATTR_SPARSE_MMA_MASK
	.align		4
.L_21:
        /*0078*/ 	.byte	0x03, 0x50
        /*007a*/ 	.short	0x0000


	//----- nvinfo : EIATTR_MAXREG_COUNT
	.align		4
        /*007c*/ 	.byte	0x03, 0x1b
        /*007e*/ 	.short	0x00ff


	//----- nvinfo : EIATTR_MERCURY_ISA_VERSION
	.align		4
        /*0080*/ 	.byte	0x03, 0x5f
        /*0082*/ 	.short	0x0101


	//----- nvinfo : EIATTR_VRC_CTA_INIT_COUNT
	.align		4
        /*0084*/ 	.byte	0x02, 0x4a
	.zero		1
	.zero		1


	//----- nvinfo : EIATTR_EXIT_INSTR_OFFSETS
	.align		4
        /*0088*/ 	.byte	0x04, 0x1c
        /*008a*/ 	.short	(.L_23 - .L_22)


	//   ....[0]....
.L_22:
        /*008c*/ 	.word	0x00000070


	//   ....[1]....
        /*0090*/ 	.word	0x00000320


	//----- nvinfo : EIATTR_CBANK_PARAM_SIZE
	.align		4
.L_23:
        /*0094*/ 	.byte	0x03, 0x19
        /*0096*/ 	.short	0x0028


	//----- nvinfo : EIATTR_PARAM_CBANK
	.align		4
        /*0098*/ 	.byte	0x04, 0x0a
        /*009a*/ 	.short	(.L_25 - .L_24)
	.align		4
.L_24:
        /*009c*/ 	.word	index@(.nv.constant0._Z11saxpy_heavyPKfS0_Pfiffi)
        /*00a0*/ 	.short	0x0380
        /*00a2*/ 	.short	0x0028


	//----- nvinfo : EIATTR_SW_WAR
	.align		4
.L_25:
        /*00a4*/ 	.byte	0x04, 0x36
        /*00a6*/ 	.short	(.L_27 - .L_26)
.L_26:
        /*00a8*/ 	.word	0x00000008
.L_27:


//--------------------- .nv.callgraph             --------------------------
	.section	.nv.callgraph,"",@"SHT_CUDA_CALLGRAPH"
	.align	4
	.sectionentsize	8
	.align		4
        /*0000*/ 	.word	0x00000000
	.align		4
        /*0004*/ 	.word	0xffffffff
	.align		4
        /*0008*/ 	.word	0x00000000
	.align		4
        /*000c*/ 	.word	0xfffffffe
	.align		4
        /*0010*/ 	.word	0x00000000
	.align		4
        /*0014*/ 	.word	0xfffffffd
	.align		4
        /*0018*/ 	.word	0x00000000
	.align		4
        /*001c*/ 	.word	0xfffffffc


//--------------------- .text._Z11saxpy_heavyPKfS0_Pfiffi --------------------------
	.section	.text._Z11saxpy_heavyPKfS0_Pfiffi,"ax",@progbits
	.align	128
        .global         _Z11saxpy_heavyPKfS0_Pfiffi
        .type           _Z11saxpy_heavyPKfS0_Pfiffi,@function
        .size           _Z11saxpy_heavyPKfS0_Pfiffi,(.L_x_5 - _Z11saxpy_heavyPKfS0_Pfiffi)
        .other          _Z11saxpy_heavyPKfS0_Pfiffi,@"STO_CUDA_ENTRY STV_DEFAULT"
_Z11saxpy_heavyPKfS0_Pfiffi:
.text._Z11saxpy_heavyPKfS0_Pfiffi:
[----:B------:R-:W-:Y:S01]  /*0000*/  LDC R1, c[0x0][0x37c] ;  /* 0x0000df00ff017b82 */ /* 0x000fe20000000800 */
[----:B------:R-:W0:Y:S07]  /*0010*/  S2R R0, SR_TID.X ;  /* 0x0000000000007919 */ /* 0x000e2e0000002100 */
[----:B------:R-:W0:Y:S01]  /*0020*/  S2UR UR4, SR_CTAID.X ;  /* 0x00000000000479c3 */ /* 0x000e220000002500 */
[----:B------:R-:W1:Y:S07]  /*0030*/  LDCU UR5, c[0x0][0x398] ;  /* 0x00007300ff0577ac */ /* 0x000e6e0008000800 */
[----:B------:R-:W0:Y:S02]  /*0040*/  LDC R7, c[0x0][0x360] ;  /* 0x0000d800ff077b82 */ /* 0x000e240000000800 */
[----:B0-----:R-:W-:-:S05]  /*0050*/  IMAD R7, R7, UR4, R0 ;  /* 0x0000000407077c24 */ /* 0x001fca000f8e0200 */
[----:B-1----:R-:W-:-:S13]  /*0060*/  ISETP.GE.AND P0, PT, R7, UR5, PT ;  /* 0x0000000507007c0c */ /* 0x002fda000bf06270 */
[----:B------:R-:W-:Y:S05]  /*0070*/  @P0 EXIT ;  /* 0x000000000000094d */ /* 0x000fea0003800000 */
[----:B------:R-:W0:Y:S01]  /*0080*/  LDC.64 R4, c[0x0][0x388] ;  /* 0x0000e200ff047b82 */ /* 0x000e220000000a00 */
[----:B------:R-:W1:Y:S01]  /*0090*/  LDCU.64 UR6, c[0x0][0x358] ;  /* 0x00006b00ff0677ac */ /* 0x000e620008000a00 */
[----:B------:R-:W2:Y:S06]  /*00a0*/  LDCU UR5, c[0x0][0x3a4] ;  /* 0x00007480ff0577ac */ /* 0x000eac0008000800 */
[----:B------:R-:W3:Y:S01]  /*00b0*/  LDC.64 R2, c[0x0][0x380] ;  /* 0x0000e000ff027b82 */ /* 0x000ee20000000a00 */
[----:B0-----:R-:W-:-:S06]  /*00c0*/  IMAD.WIDE R4, R7, 0x4, R4 ;  /* 0x0000000407047825 */ /* 0x001fcc00078e0204 */
[----:B-1----:R0:W5:Y:S01]  /*00d0*/  LDG.E.CONSTANT R5, desc[UR6][R4.64] ;  /* 0x0000000604057981 */ /* 0x002162000c1e9900 */
[----:B---3--:R-:W-:-:S05]  /*00e0*/  IMAD.WIDE R2, R7, 0x4, R2 ;  /* 0x0000000407027825 */ /* 0x008fca00078e0202 */
[----:B------:R0:W5:Y:S01]  /*00f0*/  LDG.E.CONSTANT R0, desc[UR6][R2.64] ;  /* 0x0000000602007981 */ /* 0x000162000c1e9900 */
[----:B--2---:R-:W-:-:S09]  /*0100*/  UISETP.GE.AND UP0, UPT, UR5, 0x1, UPT ;  /* 0x000000010500788c */ /* 0x004fd2000bf06270 */
[----:B0-----:R-:W-:Y:S05]  /*0110*/  BRA.U !UP0, `(.L_x_0) ;  /* 0x0000000108707547 */ /* 0x001fea000b800000 */
[----:B------:R-:W-:Y:S02]  /*0120*/  UISETP.GE.U32.AND UP1, UPT, UR5, 0x4, UPT ;  /* 0x000000040500788c */ /* 0x000fe4000bf26070 */
[----:B------:R-:W-:-:S04]  /*0130*/  ULOP3.LUT UR4, UR5, 0x3, URZ, 0xc0, !UPT ;  /* 0x0000000305047892 */ /* 0x000fc8000f8ec0ff */
[----:B------:R-:W-:-:S03]  /*0140*/  UISETP.NE.AND UP0, UPT, UR4, URZ, UPT ;  /* 0x000000ff0400728c */ /* 0x000fc6000bf05270 */
[----:B------:R-:W-:Y:S08]  /*0150*/  BRA.U !UP1, `(.L_x_1) ;  /* 0x00000001093c7547 */ /* 0x000ff0000b800000 */
[----:B------:R-:W0:Y:S01]  /*0160*/  LDC R2, c[0x0][0x3a0] ;  /* 0x0000e800ff027b82 */ /* 0x000e220000000800 */
[----:B------:R-:W-:Y:S01]  /*0170*/  ULOP3.LUT UR5, UR5, 0x7ffffffc, URZ, 0xc0, !UPT ;  /* 0x7ffffffc05057892 */ /* 0x000fe2000f8ec0ff */
[----:B------:R-:W1:Y:S03]  /*0180*/  LDCU UR8, c[0x0][0x39c] ;  /* 0x00007380ff0877ac */ /* 0x000e660008000800 */
[----:B------:R-:W-:-:S12]  /*0190*/  UIADD3 UR5, UPT, UPT, -UR5, URZ, URZ ;  /* 0x000000ff05057290 */ /* 0x000fd8000fffe1ff */
.L_x_2:
[----:B------:R-:W-:Y:S01]  /*01a0*/  UIADD3 UR5, UPT, UPT, UR5, 0x4, URZ ;  /* 0x0000000405057890 */ /* 0x000fe2000fffe0ff */
[--C-:B01---5:R-:W-:Y:S01]  /*01b0*/  FFMA R0, R0, UR8, R2.reuse ;  /* 0x0000000800007c23 */ /* 0x123fe20008000002 */
[--C-:B------:R-:W-:Y:S02]  /*01c0*/  FFMA R5, R5, UR8, R2.reuse ;  /* 0x0000000805057c23 */ /* 0x100fe40008000002 */
[----:B------:R-:W-:Y:S01]  /*01d0*/  UISETP.NE.AND UP1, UPT, UR5, URZ, UPT ;  /* 0x000000ff0500728c */ /* 0x000fe2000bf25270 */
[--C-:B------:R-:W-:Y:S01]  /*01e0*/  FFMA R0, R0, UR8, R2.reuse ;  /* 0x0000000800007c23 */ /* 0x100fe20008000002 */
[----:B------:R-:W-:-:S03]  /*01f0*/  FFMA R5, R5, UR8, R2 ;  /* 0x0000000805057c23 */ /* 0x000fc60008000002 */
[--C-:B------:R-:W-:Y:S01]  /*0200*/  FFMA R0, R0, UR8, R2.reuse ;  /* 0x0000000800007c23 */ /* 0x100fe20008000002 */
[----:B------:R-:W-:-:S03]  /*0210*/  FFMA R5, R5, UR8, R2 ;  /* 0x0000000805057c23 */ /* 0x000fc60008000002 */
[--C-:B------:R-:W-:Y:S01]  /*0220*/  FFMA R0, R0, UR8, R2.reuse ;  /* 0x0000000800007c23 */ /* 0x100fe20008000002 */
[----:B------:R-:W-:Y:S01]  /*0230*/  FFMA R5, R5, UR8, R2 ;  /* 0x0000000805057c23 */ /* 0x000fe20008000002 */
[----:B------:R-:W-:Y:S06]  /*0240*/  BRA.U UP1, `(.L_x_2) ;  /* 0xfffffffd01d47547 */ /* 0x000fec000b83ffff */
.L_x_1:
[----:B------:R-:W-:Y:S05]  /*0250*/  BRA.U !UP0, `(.L_x_0) ;  /* 0x0000000108207547 */ /* 0x000fea000b800000 */
[----:B------:R-:W0:Y:S01]  /*0260*/  LDC R2, c[0x0][0x3a0] ;  /* 0x0000e800ff027b82 */ /* 0x000e220000000800 */
[----:B------:R-:W1:Y:S01]  /*0270*/  LDCU UR5, c[0x0][0x39c] ;  /* 0x00007380ff0577ac */ /* 0x000e620008000800 */
[----:B------:R-:W-:-:S12]  /*0280*/  UIADD3 UR4, UPT, UPT, -UR4, URZ, URZ ;  /* 0x000000ff04047290 */ /* 0x000fd8000fffe1ff */
.L_x_3:
[----:B------:R-:W-:Y:S01]  /*0290*/  UIADD3 UR4, UPT, UPT, UR4, 0x1, URZ ;  /* 0x0000000104047890 */ /* 0x000fe2000fffe0ff */
[--C-:B01---5:R-:W-:Y:S01]  /*02a0*/  FFMA R0, R0, UR5, R2.reuse ;  /* 0x0000000500007c23 */ /* 0x123fe20008000002 */
[----:B------:R-:W-:Y:S02]  /*02b0*/  FFMA R5, R5, UR5, R2 ;  /* 0x0000000505057c23 */ /* 0x000fe40008000002 */
[----:B------:R-:W-:-:S09]  /*02c0*/  UISETP.NE.AND UP0, UPT, UR4, URZ, UPT ;  /* 0x000000ff0400728c */ /* 0x000fd2000bf05270 */
[----:B------:R-:W-:Y:S05]  /*02d0*/  BRA.U UP0, `(.L_x_3) ;  /* 0xfffffffd00ec7547 */ /* 0x000fea000b83ffff */
.L_x_0:
[----:B------:R-:W0:Y:S01]  /*02e0*/  LDC.64 R2, c[0x0][0x390] ;  /* 0x0000e400ff027b82 */ /* 0x000e220000000a00 */
[----:B-----5:R-:W-:Y:S01]  /*02f0*/  FADD R5, R5, R0 ;  /* 0x0000000005057221 */ /* 0x020fe20000000000 */
[----:B0-----:R-:W-:-:S05]  /*0300*/  IMAD.WIDE R2, R7, 0x4, R2 ;  /* 0x0000000407027825 */ /* 0x001fca00078e0202 */
[----:B------:R-:W-:Y:S01]  /*0310*/  STG.E desc[UR6][R2.64], R5 ;  /* 0x0000000502007986 */ /* 0x000fe2000c101906 */
[----:B------:R-:W-:Y:S05]  /*0320*/  EXIT ;  /* 0x000000000000794d */ /* 0x000fea0003800000 */
.L_x_4:
[----:B------:R-:W-:-:S00]  /*0330*/  BRA `(.L_x_4) ;  /* 0xfffffffc00fc7947 */ /* 0x000fc0000383ffff */
[----:B------:R-:W-:-:S00]  /*0340*/  NOP ;  /* 0x0000000000007918 */ /* 0x000fc00000000000 */
        /* <DEDUP_REMOVED lines=11> */
.L_x_5:


//--------------------- .nv.shared.reserved.0     --------------------------
	.section	.nv.shared.reserved.0,"aw",@nobits
	.weak		__nv_reservedSMEM_offset_0_alias
	.size		__nv_reservedSMEM_offset_0_alias, 0, 64
	.other		__nv_reservedSMEM_offset_0_alias,@"STO_CUDA_RESERVED_SHARED STV_DEFAULT"
__nv_reservedSMEM_offset_0_alias:
	.zero		0
	.zero		64


//--------------------- .nv.constant0._Z11saxpy_heavyPKfS0_Pfiffi --------------------------
	.section	.nv.constant0._Z11saxpy_heavyPKfS0_Pfiffi,"a",@progbits
	.sectionflags	@""
	.align	4
.nv.constant0._Z11saxpy_heavyPKfS0_Pfiffi:
	.zero		936


//--------------------- SYMBOLS --------------------------

	.type		.nv.reservedSmem.offset0,@object
	.size		.nv.reservedSmem.offset0,0x4
